//
// Generated by NVIDIA NVVM Compiler
//
// Compiler Build ID: CL-36424714
// Cuda compilation tools, release 13.0, V13.0.88
// Based on NVVM 20.0.0
//

.version 9.0
.target sm_100
.address_size 64

	// .globl	_Z6kernelPiS_ii

.visible .entry _Z6kernelPiS_ii(
	.param .u64 .ptr .align 1 _Z6kernelPiS_ii_param_0,
	.param .u64 .ptr .align 1 _Z6kernelPiS_ii_param_1,
	.param .u32 _Z6kernelPiS_ii_param_2,
	.param .u32 _Z6kernelPiS_ii_param_3
)
{
	.reg .pred 	%p<14>;
	.reg .b32 	%r<42>;
	.reg .b64 	%rd<26>;

	ld.param.u64 	%rd2, [_Z6kernelPiS_ii_param_0];
	ld.param.u64 	%rd3, [_Z6kernelPiS_ii_param_1];
	ld.param.u32 	%r7, [_Z6kernelPiS_ii_param_2];
	cvta.to.global.u64 	%rd1, %rd3;
	mov.u32 	%r8, %ctaid.x;
	mov.u32 	%r9, %ntid.x;
	mov.u32 	%r10, %tid.x;
	mad.lo.s32 	%r1, %r8, %r9, %r10;
	mov.u32 	%r11, %ctaid.y;
	mov.u32 	%r12, %ntid.y;
	mov.u32 	%r13, %tid.y;
	mad.lo.s32 	%r14, %r11, %r12, %r13;
	max.s32 	%r15, %r1, %r14;
	setp.gt.s32 	%p1, %r15, %r7;
	@%p1 bra 	$L__BB0_10;
	cvta.to.global.u64 	%rd4, %rd2;
	add.s32 	%r16, %r7, 2;
	mul.lo.s32 	%r17, %r16, %r1;
	add.s32 	%r18, %r17, %r16;
	add.s32 	%r19, %r18, %r14;
	mul.wide.s32 	%rd5, %r19, 4;
	add.s64 	%rd6, %rd4, %rd5;
	ld.global.u32 	%r20, [%rd6];
	add.s32 	%r21, %r1, -1;
	mad.lo.s32 	%r22, %r16, %r21, %r14;
	mul.wide.s32 	%rd7, %r22, 4;
	add.s64 	%rd8, %rd4, %rd7;
	ld.global.u32 	%r23, [%rd8];
	add.s32 	%r24, %r23, %r20;
	cvt.s64.s32 	%rd9, %r17;
	cvt.u64.u32 	%rd10, %r14;
	add.s64 	%rd11, %rd9, %rd10;
	shl.b64 	%rd12, %rd11, 2;
	add.s64 	%rd13, %rd4, %rd12;
	ld.global.u32 	%r25, [%rd13+4];
	add.s32 	%r26, %r24, %r25;
	ld.global.u32 	%r27, [%rd13+-4];
	add.s32 	%r28, %r26, %r27;
	ld.global.u32 	%r29, [%rd6+4];
	add.s32 	%r30, %r28, %r29;
	ld.global.u32 	%r31, [%rd8+-4];
	add.s32 	%r32, %r30, %r31;
	ld.global.u32 	%r33, [%rd8+4];
	add.s32 	%r34, %r32, %r33;
	ld.global.u32 	%r35, [%rd6+-4];
	add.s32 	%r36, %r34, %r35;
	add.s32 	%r4, %r22, %r16;
	mul.wide.s32 	%rd14, %r16, 4;
	add.s64 	%rd15, %rd8, %rd14;
	ld.global.u32 	%r5, [%rd15];
	setp.ne.s32 	%p2, %r5, 1;
	setp.gt.s32 	%p3, %r36, 1;
	or.pred  	%p4, %p2, %p3;
	@%p4 bra 	$L__BB0_3;
	mul.wide.s32 	%rd24, %r4, 4;
	add.s64 	%rd25, %rd1, %rd24;
	mov.b32 	%r41, 0;
	st.global.u32 	[%rd25], %r41;
	bra.uni 	$L__BB0_10;
$L__BB0_3:
	setp.ne.s32 	%p5, %r5, 1;
	and.b32  	%r37, %r36, -2;
	setp.ne.s32 	%p6, %r37, 2;
	or.pred  	%p7, %p5, %p6;
	@%p7 bra 	$L__BB0_5;
	mul.wide.s32 	%rd22, %r4, 4;
	add.s64 	%rd23, %rd1, %rd22;
	mov.b32 	%r40, 1;
	st.global.u32 	[%rd23], %r40;
	bra.uni 	$L__BB0_10;
$L__BB0_5:
	setp.ne.s32 	%p8, %r5, 1;
	setp.lt.s32 	%p9, %r36, 4;
	or.pred  	%p10, %p8, %p9;
	@%p10 bra 	$L__BB0_7;
	mul.wide.s32 	%rd20, %r4, 4;
	add.s64 	%rd21, %rd1, %rd20;
	mov.b32 	%r39, 0;
	st.global.u32 	[%rd21], %r39;
	bra.uni 	$L__BB0_10;
$L__BB0_7:
	setp.ne.s32 	%p11, %r5, 0;
	setp.ne.s32 	%p12, %r36, 3;
	or.pred  	%p13, %p11, %p12;
	@%p13 bra 	$L__BB0_9;
	mul.wide.s32 	%rd18, %r4, 4;
	add.s64 	%rd19, %rd1, %rd18;
	mov.b32 	%r38, 1;
	st.global.u32 	[%rd19], %r38;
	bra.uni 	$L__BB0_10;
$L__BB0_9:
	mul.wide.s32 	%rd16, %r4, 4;
	add.s64 	%rd17, %rd1, %rd16;
	st.global.u32 	[%rd17], %r5;
$L__BB0_10:
	ret;

}


// ===== COMPILED SASS (sm_100) =====

	.target	sm_100

	.elftype	@"ET_EXEC"


//--------------------- .note.nv.tkinfo           --------------------------
	.section	.note.nv.tkinfo,"",@"SHT_NOTE"
	.sectionflags	@"SHF_NOTE_NV_TKINFO"
	.tkinfo
        /*0018*/ 	.word	0x00000002
        /*0030*/ 	.string	""
        /*0030*/ 	.string	"ptxas"
        /*0030*/ 	.string	"Cuda compilation tools, release 13.0, V13.0.88"
        /*0030*/ 	.string	"Build cuda_13.0.r13.0/compiler.36424714_0"
        /*0030*/ 	.string	"-arch sm_100 -m 64 "



//--------------------- .note.nv.cuinfo           --------------------------
	.section	.note.nv.cuinfo,"",@"SHT_NOTE"
	.sectionflags	@"SHF_NOTE_NV_CUINFO"
        /*0018*/ 	.short	0x0002
        /*001a*/ 	.short	0x0064
        /*001c*/ 	.short	0x0082
	.zero		2


//--------------------- .nv.info                  --------------------------
	.section	.nv.info,"",@"SHT_CUDA_INFO"
	.align	4


	//----- nvinfo : EIATTR_REGCOUNT
	.align		4
        /*0000*/ 	.byte	0x04, 0x2f
        /*0002*/ 	.short	(.L_1 - .L_0)
	.align		4
.L_0:
        /*0004*/ 	.word	index@(_Z6kernelPiS_ii)
        /*0008*/ 	.word	0x00000016


	//----- nvinfo : EIATTR_FRAME_SIZE
	.align		4
.L_1:
        /*000c*/ 	.byte	0x04, 0x11
        /*000e*/ 	.short	(.L_3 - .L_2)
	.align		4
.L_2:
        /*0010*/ 	.word	index@(_Z6kernelPiS_ii)
        /*0014*/ 	.word	0x00000000


	//----- nvinfo : EIATTR_MIN_STACK_SIZE
	.align		4
.L_3:
        /*0018*/ 	.byte	0x04, 0x12
        /*001a*/ 	.short	(.L_5 - .L_4)
	.align		4
.L_4:
        /*001c*/ 	.word	index@(_Z6kernelPiS_ii)
        /*0020*/ 	.word	0x00000000
.L_5:


//--------------------- .nv.compat                --------------------------
	.section	.nv.compat,"",@"SHT_CUDA_COMPAT_INFO"
	.align	4
        /*0000*/ 	.byte	0x02, 0x09, 0x00, 0x00, 0x02, 0x02, 0x01, 0x00, 0x02, 0x05, 0x05, 0x00, 0x03, 0x07, 0x01, 0x01
        /*0010*/ 	.byte	0x02, 0x03, 0x00, 0x00, 0x02, 0x06, 0x01, 0x00, 0x04, 0x0b, 0x08, 0x00, 0x09, 0x00, 0x00, 0x00
        /*0020*/ 	.byte	0x00, 0x00, 0x00, 0x00


//--------------------- .nv.info._Z6kernelPiS_ii  --------------------------
	.section	.nv.info._Z6kernelPiS_ii,"",@"SHT_CUDA_INFO"
	.sectionflags	@""
	.align	4


	//----- nvinfo : EIATTR_CUDA_API_VERSION
	.align		4
        /*0000*/ 	.byte	0x04, 0x37
        /*0002*/ 	.short	(.L_7 - .L_6)
.L_6:
        /*0004*/ 	.word	0x00000082


	//----- nvinfo : EIATTR_KPARAM_INFO
	.align		4
.L_7:
        /*0008*/ 	.byte	0x04, 0x17
        /*000a*/ 	.short	(.L_9 - .L_8)
.L_8:
        /*000c*/ 	.word	0x00000000
        /*0010*/ 	.short	0x0003
        /*0012*/ 	.short	0x0014
        /*0014*/ 	.byte	0x00, 0xf0, 0x11, 0x00


	//----- nvinfo : EIATTR_KPARAM_INFO
	.align		4
.L_9:
        /*0018*/ 	.byte	0x04, 0x17
        /*001a*/ 	.short	(.L_11 - .L_10)
.L_10:
        /*001c*/ 	.word	0x00000000
        /*0020*/ 	.short	0x0002
        /*0022*/ 	.short	0x0010
        /*0024*/ 	.byte	0x00, 0xf0, 0x11, 0x00


	//----- nvinfo : EIATTR_KPARAM_INFO
	.align		4
.L_11:
        /*0028*/ 	.byte	0x04, 0x17
        /*002a*/ 	.short	(.L_13 - .L_12)
.L_12:
        /*002c*/ 	.word	0x00000000
        /*0030*/ 	.short	0x0001
        /*0032*/ 	.short	0x0008
        /*0034*/ 	.byte	0x00, 0xf5, 0x21, 0x00


	//----- nvinfo : EIATTR_KPARAM_INFO
	.align		4
.L_13:
        /*0038*/ 	.byte	0x04, 0x17
        /*003a*/ 	.short	(.L_15 - .L_14)
.L_14:
        /*003c*/ 	.word	0x00000000
        /*0040*/ 	.short	0x0000
        /*0042*/ 	.short	0x0000
        /*0044*/ 	.byte	0x00, 0xf5, 0x21, 0x00


	//----- nvinfo : EIATTR_SPARSE_MMA_MASK
	.align		4
.L_15:
        /*0048*/ 	.byte	0x03, 0x50
        /*004a*/ 	.short	0x0000


	//----- nvinfo : EIATTR_MAXREG_COUNT
	.align		4
        /*004c*/ 	.byte	0x03, 0x1b
        /*004e*/ 	.short	0x00ff


	//----- nvinfo : EIATTR_MERCURY_ISA_VERSION
	.align		4
        /*0050*/ 	.byte	0x03, 0x5f
        /*0052*/ 	.short	0x0101


	//----- nvinfo : EIATTR_VRC_CTA_INIT_COUNT
	.align		4
        /*0054*/ 	.byte	0x02, 0x4a
	.zero		1
	.zero		1


	//----- nvinfo : EIATTR_EXIT_INSTR_OFFSETS
	.align		4
        /*0058*/ 	.byte	0x04, 0x1c
        /*005a*/ 	.short	(.L_17 - .L_16)


	//   ....[0]....
.L_16:
        /*005c*/ 	.word	0x000000c0


	//   ....[1]....
        /*0060*/ 	.word	0x000002f0


	//   ....[2]....
        /*0064*/ 	.word	0x00000370


	//   ....[3]....
        /*0068*/ 	.word	0x000003d0


	//   ....[4]....
        /*006c*/ 	.word	0x00000440


	//   ....[5]....
        /*0070*/ 	.word	0x00000480


	//----- nvinfo : EIATTR_CBANK_PARAM_SIZE
	.align		4
.L_17:
        /*0074*/ 	.byte	0x03, 0x19
        /*0076*/ 	.short	0x0018


	//----- nvinfo : EIATTR_PARAM_CBANK
	.align		4
        /*0078*/ 	.byte	0x04, 0x0a
        /*007a*/ 	.short	(.L_19 - .L_18)
	.align		4
.L_18:
        /*007c*/ 	.word	index@(.nv.constant0._Z6kernelPiS_ii)
        /*0080*/ 	.short	0x0380
        /*0082*/ 	.short	0x0018


	//----- nvinfo : EIATTR_SW_WAR
	.align		4
.L_19:
        /*0084*/ 	.byte	0x04, 0x36
        /*0086*/ 	.short	(.L_21 - .L_20)
.L_20:
        /*0088*/ 	.word	0x00000008
.L_21:


//--------------------- .nv.callgraph             --------------------------
	.section	.nv.callgraph,"",@"SHT_CUDA_CALLGRAPH"
	.align	4
	.sectionentsize	8
	.align		4
        /*0000*/ 	.word	0x00000000
	.align		4
        /*0004*/ 	.word	0xffffffff
	.align		4
        /*0008*/ 	.word	0x00000000
	.align		4
        /*000c*/ 	.word	0xfffffffe
	.align		4
        /*0010*/ 	.word	0x00000000
	.align		4
        /*0014*/ 	.word	0xfffffffd
	.align		4
        /*0018*/ 	.word	0x00000000
	.align		4
        /*001c*/ 	.word	0xfffffffc


//--------------------- .text._Z6kernelPiS_ii     --------------------------
	.section	.text._Z6kernelPiS_ii,"ax",@progbits
	.align	128
        .global         _Z6kernelPiS_ii
        .type           _Z6kernelPiS_ii,@function
        .size           _Z6kernelPiS_ii,(.L_x_1 - _Z6kernelPiS_ii)
        .other          _Z6kernelPiS_ii,@"STO_CUDA_ENTRY STV_DEFAULT"
_Z6kernelPiS_ii:
.text._Z6kernelPiS_ii:
[----:B------:R-:W-:Y:S01]  /*0000*/  LDC R1, c[0x0][0x37c] ;  /* 0x0000df00ff017b82 */ /* 0x000fe20000000800 */
[----:B------:R-:W0:Y:S07]  /*0010*/  S2R R0, SR_TID.X ;  /* 0x0000000000007919 */ /* 0x000e2e0000002100 */
[----:B------:R-:W0:Y:S01]  /*0020*/  LDC R3, c[0x0][0x360] ;  /* 0x0000d800ff037b82 */ /* 0x000e220000000800 */
[----:B------:R-:W1:Y:S07]  /*0030*/  S2R R2, SR_TID.Y ;  /* 0x0000000000027919 */ /* 0x000e6e0000002200 */
[----:B------:R-:W0:Y:S08]  /*0040*/  S2UR UR4, SR_CTAID.X ;  /* 0x00000000000479c3 */ /* 0x000e300000002500 */
[----:B------:R-:W1:Y:S08]  /*0050*/  S2UR UR5, SR_CTAID.Y ;  /* 0x00000000000579c3 */ /* 0x000e700000002600 */
[----:B------:R-:W1:Y:S08]  /*0060*/  LDC R5, c[0x0][0x364] ;  /* 0x0000d900ff057b82 */ /* 0x000e700000000800 */
[----:B------:R-:W2:Y:S01]  /*0070*/  LDC R9, c[0x0][0x390] ;  /* 0x0000e400ff097b82 */ /* 0x000ea20000000800 */
[----:B0-----:R-:W-:-:S02]  /*0080*/  IMAD R3, R3, UR4, R0 ;  /* 0x0000000403037c24 */ /* 0x001fc4000f8e0200 */
[----:B-1----:R-:W-:-:S05]  /*0090*/  IMAD R5, R5, UR5, R2 ;  /* 0x0000000505057c24 */ /* 0x002fca000f8e0202 */
[----:B------:R-:W-:-:S04]  /*00a0*/  VIMNMX R0, PT, PT, R3, R5, !PT ;  /* 0x0000000503007248 */ /* 0x000fc80007fe0100 */
[----:B--2---:R-:W-:-:S13]  /*00b0*/  ISETP.GT.AND P0, PT, R0, R9, PT ;  /* 0x000000090000720c */ /* 0x004fda0003f04270 */
[----:B------:R-:W-:Y:S05]  /*00c0*/  @P0 EXIT ;  /* 0x000000000000094d */ /* 0x000fea0003800000 */
[----:B------:R-:W0:Y:S01]  /*00d0*/  LDC.64 R6, c[0x0][0x380] ;  /* 0x0000e000ff067b82 */ /* 0x000e220000000a00 */
[----:B------:R-:W1:Y:S01]  /*00e0*/  LDCU.64 UR6, c[0x0][0x380] ;  /* 0x00007000ff0677ac */ /* 0x000e620008000a00 */
[----:B------:R-:W-:Y:S01]  /*00f0*/  VIADD R2, R9, 0x2 ;  /* 0x0000000209027836 */ /* 0x000fe20000000000 */
[----:B------:R-:W2:Y:S03]  /*0100*/  LDCU.64 UR4, c[0x0][0x358] ;  /* 0x00006b00ff0477ac */ /* 0x000ea60008000a00 */
[C---:B------:R-:W-:Y:S02]  /*0110*/  IMAD R0, R3.reuse, R2, RZ ;  /* 0x0000000203007224 */ /* 0x040fe400078e02ff */
[----:B------:R-:W-:-:S03]  /*0120*/  VIADD R3, R3, 0xffffffff ;  /* 0xffffffff03037836 */ /* 0x000fc60000000000 */
[CC--:B------:R-:W-:Y:S01]  /*0130*/  IADD3 R10, P0, PT, R5.reuse, R0.reuse, RZ ;  /* 0x00000000050a7210 */ /* 0x0c0fe20007f1e0ff */
[----:B------:R-:W-:Y:S01]  /*0140*/  IMAD R3, R2, R3, R5 ;  /* 0x0000000302037224 */ /* 0x000fe200078e0205 */
[----:B------:R-:W-:Y:S02]  /*0150*/  IADD3 R9, PT, PT, R5, R0, R2 ;  /* 0x0000000005097210 */ /* 0x000fe40007ffe002 */
[----:B------:R-:W-:Y:S02]  /*0160*/  LEA.HI.X.SX32 R11, R0, RZ, 0x1, P0 ;  /* 0x000000ff000b7211 */ /* 0x000fe400000f0eff */
[----:B-1----:R-:W-:Y:S01]  /*0170*/  LEA R8, P0, R10, UR6, 0x2 ;  /* 0x000000060a087c11 */ /* 0x002fe2000f8010ff */
[----:B0-----:R-:W-:-:S04]  /*0180*/  IMAD.WIDE R4, R3, 0x4, R6 ;  /* 0x0000000403047825 */ /* 0x001fc800078e0206 */
[----:B------:R-:W-:Y:S01]  /*0190*/  IMAD.WIDE R6, R9, 0x4, R6 ;  /* 0x0000000409067825 */ /* 0x000fe200078e0206 */
[----:B------:R-:W-:Y:S01]  /*01a0*/  LEA.HI.X R9, R10, UR7, R11, 0x2, P0 ;  /* 0x000000070a097c11 */ /* 0x000fe200080f140b */
[----:B--2---:R-:W2:Y:S04]  /*01b0*/  LDG.E R13, desc[UR4][R4.64] ;  /* 0x00000004040d7981 */ /* 0x004ea8000c1e1900 */
[----:B------:R-:W2:Y:S04]  /*01c0*/  LDG.E R12, desc[UR4][R6.64] ;  /* 0x00000004060c7981 */ /* 0x000ea8000c1e1900 */
[----:B------:R-:W2:Y:S04]  /*01d0*/  LDG.E R14, desc[UR4][R8.64+0x4] ;  /* 0x00000404080e7981 */ /* 0x000ea8000c1e1900 */
[----:B------:R-:W3:Y:S04]  /*01e0*/  LDG.E R15, desc[UR4][R8.64+-0x4] ;  /* 0xfffffc04080f7981 */ /* 0x000ee8000c1e1900 */
[----:B------:R-:W3:Y:S04]  /*01f0*/  LDG.E R16, desc[UR4][R6.64+0x4] ;  /* 0x0000040406107981 */ /* 0x000ee8000c1e1900 */
[----:B------:R-:W4:Y:S04]  /*0200*/  LDG.E R17, desc[UR4][R4.64+-0x4] ;  /* 0xfffffc0404117981 */ /* 0x000f28000c1e1900 */
[----:B------:R0:W4:Y:S04]  /*0210*/  LDG.E R18, desc[UR4][R4.64+0x4] ;  /* 0x0000040404127981 */ /* 0x000128000c1e1900 */
[----:B------:R-:W5:Y:S01]  /*0220*/  LDG.E R19, desc[UR4][R6.64+-0x4] ;  /* 0xfffffc0406137981 */ /* 0x000f62000c1e1900 */
[----:B------:R-:W-:-:S05]  /*0230*/  IMAD.WIDE R10, R2, 0x4, R4 ;  /* 0x00000004020a7825 */ /* 0x000fca00078e0204 */
[----:B------:R-:W5:Y:S01]  /*0240*/  LDG.E R0, desc[UR4][R10.64] ;  /* 0x000000040a007981 */ /* 0x000f62000c1e1900 */
[----:B0-----:R-:W-:Y:S01]  /*0250*/  IMAD.IADD R5, R2, 0x1, R3 ;  /* 0x0000000102057824 */ /* 0x001fe200078e0203 */
[----:B--2---:R-:W-:-:S04]  /*0260*/  IADD3 R12, PT, PT, R14, R13, R12 ;  /* 0x0000000d0e0c7210 */ /* 0x004fc80007ffe00c */
[----:B---3--:R-:W-:-:S04]  /*0270*/  IADD3 R12, PT, PT, R16, R12, R15 ;  /* 0x0000000c100c7210 */ /* 0x008fc80007ffe00f */
[----:B----4-:R-:W-:-:S05]  /*0280*/  IADD3 R12, PT, PT, R18, R12, R17 ;  /* 0x0000000c120c7210 */ /* 0x010fca0007ffe011 */
[----:B-----5:R-:W-:-:S05]  /*0290*/  IMAD.IADD R12, R12, 0x1, R19 ;  /* 0x000000010c0c7824 */ /* 0x020fca00078e0213 */
[----:B------:R-:W-:-:S04]  /*02a0*/  ISETP.GT.AND P0, PT, R12, 0x1, PT ;  /* 0x000000010c00780c */ /* 0x000fc80003f04270 */
[----:B------:R-:W-:-:S13]  /*02b0*/  ISETP.NE.OR P0, PT, R0, 0x1, P0 ;  /* 0x000000010000780c */ /* 0x000fda0000705670 */
[----:B------:R-:W0:Y:S02]  /*02c0*/  @!P0 LDC.64 R8, c[0x0][0x388] ;  /* 0x0000e200ff088b82 */ /* 0x000e240000000a00 */
[----:B0-----:R-:W-:-:S05]  /*02d0*/  @!P0 IMAD.WIDE R2, R5, 0x4, R8 ;  /* 0x0000000405028825 */ /* 0x001fca00078e0208 */
[----:B------:R0:W-:Y:S01]  /*02e0*/  @!P0 STG.E desc[UR4][R2.64], RZ ;  /* 0x000000ff02008986 */ /* 0x0001e2000c101904 */
[----:B------:R-:W-:Y:S05]  /*02f0*/  @!P0 EXIT ;  /* 0x000000000000894d */ /* 0x000fea0003800000 */
[----:B0-----:R-:W-:-:S04]  /*0300*/  LOP3.LUT R2, R12, 0xfffffffe, RZ, 0xc0, !PT ;  /* 0xfffffffe0c027812 */ /* 0x001fc800078ec0ff */
[----:B------:R-:W-:-:S04]  /*0310*/  ISETP.NE.AND P0, PT, R2, 0x2, PT ;  /* 0x000000020200780c */ /* 0x000fc80003f05270 */
[----:B------:R-:W-:-:S13]  /*0320*/  ISETP.NE.OR P0, PT, R0, 0x1, P0 ;  /* 0x000000010000780c */ /* 0x000fda0000705670 */
[----:B------:R-:W0:Y:S01]  /*0330*/  @!P0 LDC.64 R2, c[0x0][0x388] ;  /* 0x0000e200ff028b82 */ /* 0x000e220000000a00 */
[----:B------:R-:W-:Y:S02]  /*0340*/  @!P0 IMAD.MOV.U32 R7, RZ, RZ, 0x1 ;  /* 0x00000001ff078424 */ /* 0x000fe400078e00ff */
[----:B0-----:R-:W-:-:S05]  /*0350*/  @!P0 IMAD.WIDE R2, R5, 0x4, R2 ;  /* 0x0000000405028825 */ /* 0x001fca00078e0202 */
[----:B------:R0:W-:Y:S01]  /*0360*/  @!P0 STG.E desc[UR4][R2.64], R7 ;  /* 0x0000000702008986 */ /* 0x0001e2000c101904 */
[----:B------:R-:W-:Y:S05]  /*0370*/  @!P0 EXIT ;  /* 0x000000000000894d */ /* 0x000fea0003800000 */
[----:B------:R-:W-:-:S04]  /*0380*/  ISETP.GE.AND P0, PT, R12, 0x4, PT ;  /* 0x000000040c00780c */ /* 0x000fc80003f06270 */
[----:B------:R-:W-:-:S13]  /*0390*/  ISETP.NE.OR P0, PT, R0, 0x1, !P0 ;  /* 0x000000010000780c */ /* 0x000fda0004705670 */
[----:B0-----:R-:W0:Y:S02]  /*03a0*/  @!P0 LDC.64 R2, c[0x0][0x388] ;  /* 0x0000e200ff028b82 */ /* 0x001e240000000a00 */
[----:B0-----:R-:W-:-:S05]  /*03b0*/  @!P0 IMAD.WIDE R2, R5, 0x4, R2 ;  /* 0x0000000405028825 */ /* 0x001fca00078e0202 */
[----:B------:R0:W-:Y:S01]  /*03c0*/  @!P0 STG.E desc[UR4][R2.64], RZ ;  /* 0x000000ff02008986 */ /* 0x0001e2000c101904 */
[----:B------:R-:W-:Y:S05]  /*03d0*/  @!P0 EXIT ;  /* 0x000000000000894d */ /* 0x000fea0003800000 */
[----:B------:R-:W-:-:S04]  /*03e0*/  ISETP.NE.AND P0, PT, R12, 0x3, PT ;  /* 0x000000030c00780c */ /* 0x000fc80003f05270 */
[----:B------:R-:W-:-:S13]  /*03f0*/  ISETP.NE.OR P0, PT, R0, RZ, P0 ;  /* 0x000000ff0000720c */ /* 0x000fda0000705670 */
[----:B0-----:R-:W0:Y:S01]  /*0400*/  @!P0 LDC.64 R2, c[0x0][0x388] ;  /* 0x0000e200ff028b82 */ /* 0x001e220000000a00 */
[----:B------:R-:W-:Y:S02]  /*0410*/  @!P0 IMAD.MOV.U32 R7, RZ, RZ, 0x1 ;  /* 0x00000001ff078424 */ /* 0x000fe400078e00ff */
[----:B0-----:R-:W-:-:S05]  /*0420*/  @!P0 IMAD.WIDE R2, R5, 0x4, R2 ;  /* 0x0000000405028825 */ /* 0x001fca00078e0202 */
[----:B------:R0:W-:Y:S01]  /*0430*/  @!P0 STG.E desc[UR4][R2.64], R7 ;  /* 0x0000000702008986 */ /* 0x0001e2000c101904 */
[----:B------:R-:W-:Y:S05]  /*0440*/  @!P0 EXIT ;  /* 0x000000000000894d */ /* 0x000fea0003800000 */
[----:B0-----:R-:W0:Y:S02]  /*0450*/  LDC.64 R2, c[0x0][0x388] ;  /* 0x0000e200ff027b82 */ /* 0x001e240000000a00 */
[----:B0-----:R-:W-:-:S05]  /*0460*/  IMAD.WIDE R2, R5, 0x4, R2 ;  /* 0x0000000405027825 */ /* 0x001fca00078e0202 */
[----:B------:R-:W-:Y:S01]  /*0470*/  STG.E desc[UR4][R2.64], R0 ;  /* 0x0000000002007986 */ /* 0x000fe2000c101904 */
[----:B------:R-:W-:Y:S05]  /*0480*/  EXIT ;  /* 0x000000000000794d */ /* 0x000fea0003800000 */
.L_x_0:
[----:B------:R-:W-:-:S00]  /*0490*/  BRA `(.L_x_0) ;  /* 0xfffffffc00fc7947 */ /* 0x000fc0000383ffff */
[----:B------:R-:W-:-:S00]  /*04a0*/  NOP ;  /* 0x0000000000007918 */ /* 0x000fc00000000000 */
        /* <DEDUP_REMOVED lines=13> */
.L_x_1:


//--------------------- .nv.shared.reserved.0     --------------------------
	.section	.nv.shared.reserved.0,"aw",@nobits
	.weak		__nv_reservedSMEM_offset_0_alias
	.size		__nv_reservedSMEM_offset_0_alias, 0, 64
	.other		__nv_reservedSMEM_offset_0_alias,@"STO_CUDA_RESERVED_SHARED STV_DEFAULT"
__nv_reservedSMEM_offset_0_alias:
	.zero		0
	.zero		64


//--------------------- .nv.constant0._Z6kernelPiS_ii --------------------------
	.section	.nv.constant0._Z6kernelPiS_ii,"a",@progbits
	.sectionflags	@""
	.align	4
.nv.constant0._Z6kernelPiS_ii:
	.zero		920


//--------------------- SYMBOLS --------------------------

	.type		.nv.reservedSmem.offset0,@object
	.size		.nv.reservedSmem.offset0,0x4
